//
// Generated by NVIDIA NVVM Compiler
//
// Compiler Build ID: CL-36424714
// Cuda compilation tools, release 13.0, V13.0.88
// Based on NVVM 20.0.0
//

.version 9.0
.target sm_100
.address_size 64

	// .globl	_Z14hough_gpu_initPfS_S_iii

.visible .entry _Z14hough_gpu_initPfS_S_iii(
	.param .u64 .ptr .align 1 _Z14hough_gpu_initPfS_S_iii_param_0,
	.param .u64 .ptr .align 1 _Z14hough_gpu_initPfS_S_iii_param_1,
	.param .u64 .ptr .align 1 _Z14hough_gpu_initPfS_S_iii_param_2,
	.param .u32 _Z14hough_gpu_initPfS_S_iii_param_3,
	.param .u32 _Z14hough_gpu_initPfS_S_iii_param_4,
	.param .u32 _Z14hough_gpu_initPfS_S_iii_param_5
)
{
	.reg .b16 	%rs<10>;
	.reg .b32 	%r<20>;
	.reg .b32 	%f<7>;
	.reg .b64 	%rd<11>;

	ld.param.u64 	%rd1, [_Z14hough_gpu_initPfS_S_iii_param_0];
	ld.param.u64 	%rd2, [_Z14hough_gpu_initPfS_S_iii_param_1];
	ld.param.u64 	%rd3, [_Z14hough_gpu_initPfS_S_iii_param_2];
	ld.param.u32 	%r1, [_Z14hough_gpu_initPfS_S_iii_param_3];
	ld.param.u32 	%r2, [_Z14hough_gpu_initPfS_S_iii_param_4];
	cvta.to.global.u64 	%rd4, %rd3;
	cvta.to.global.u64 	%rd5, %rd2;
	cvta.to.global.u64 	%rd6, %rd1;
	mov.u32 	%r3, %ctaid.x;
	mov.u32 	%r4, %ntid.x;
	mov.u32 	%r5, %tid.x;
	mad.lo.s32 	%r6, %r3, %r4, %r5;
	cvt.u16.u32 	%rs1, %r5;
	mul.hi.u16 	%rs2, %rs1, 6554;
	mul.lo.s16 	%rs3, %rs2, 10;
	sub.s16 	%rs4, %rs1, %rs3;
	cvt.u32.u16 	%r7, %rs4;
	mul.lo.s16 	%rs5, %rs2, 103;
	shr.u16 	%rs6, %rs5, 10;
	mul.lo.s16 	%rs7, %rs6, 10;
	sub.s16 	%rs8, %rs2, %rs7;
	cvt.u32.u16 	%r8, %rs8;
	and.b32  	%r9, %r8, 255;
	mul.hi.u16 	%rs9, %rs1, 656;
	cvt.u32.u16 	%r10, %rs9;
	div.u32 	%r11, %r3, %r1;
	mul.lo.s32 	%r12, %r11, %r1;
	sub.s32 	%r13, %r3, %r12;
	rem.u32 	%r14, %r11, %r2;
	mul.lo.s32 	%r15, %r2, %r1;
	div.u32 	%r16, %r3, %r15;
	mad.lo.s32 	%r17, %r13, 10, %r7;
	mad.lo.s32 	%r18, %r14, 10, %r9;
	mad.lo.s32 	%r19, %r16, 10, %r10;
	cvt.rn.f32.u32 	%f1, %r17;
	fma.rn.f32 	%f2, %f1, 0f3F000000, 0fC11C0000;
	cvt.rn.f32.u32 	%f3, %r18;
	fma.rn.f32 	%f4, %f3, 0f3F000000, 0fC11C0000;
	cvt.rn.f32.u32 	%f5, %r19;
	fma.rn.f32 	%f6, %f5, 0f3F000000, 0f41F00000;
	mul.wide.s32 	%rd7, %r6, 4;
	add.s64 	%rd8, %rd6, %rd7;
	st.global.f32 	[%rd8], %f2;
	add.s64 	%rd9, %rd5, %rd7;
	st.global.f32 	[%rd9], %f4;
	add.s64 	%rd10, %rd4, %rd7;
	st.global.f32 	[%rd10], %f6;
	ret;

}
	// .globl	_Z19hough_gpu_transformPfS_S_S_S_S_i
.visible .entry _Z19hough_gpu_transformPfS_S_S_S_S_i(
	.param .u64 .ptr .align 1 _Z19hough_gpu_transformPfS_S_S_S_S_i_param_0,
	.param .u64 .ptr .align 1 _Z19hough_gpu_transformPfS_S_S_S_S_i_param_1,
	.param .u64 .ptr .align 1 _Z19hough_gpu_transformPfS_S_S_S_S_i_param_2,
	.param .u64 .ptr .align 1 _Z19hough_gpu_transformPfS_S_S_S_S_i_param_3,
	.param .u64 .ptr .align 1 _Z19hough_gpu_transformPfS_S_S_S_S_i_param_4,
	.param .u64 .ptr .align 1 _Z19hough_gpu_transformPfS_S_S_S_S_i_param_5,
	.param .u32 _Z19hough_gpu_transformPfS_S_S_S_S_i_param_6
)
{
	.reg .pred 	%p<12>;
	.reg .b32 	%r<41>;
	.reg .b32 	%f<110>;
	.reg .b64 	%rd<33>;
	.reg .b64 	%fd<16>;

	ld.param.u64 	%rd12, [_Z19hough_gpu_transformPfS_S_S_S_S_i_param_0];
	ld.param.u64 	%rd13, [_Z19hough_gpu_transformPfS_S_S_S_S_i_param_1];
	ld.param.u64 	%rd14, [_Z19hough_gpu_transformPfS_S_S_S_S_i_param_2];
	ld.param.u64 	%rd15, [_Z19hough_gpu_transformPfS_S_S_S_S_i_param_3];
	ld.param.u64 	%rd16, [_Z19hough_gpu_transformPfS_S_S_S_S_i_param_4];
	ld.param.u64 	%rd17, [_Z19hough_gpu_transformPfS_S_S_S_S_i_param_5];
	ld.param.u32 	%r4, [_Z19hough_gpu_transformPfS_S_S_S_S_i_param_6];
	cvta.to.global.u64 	%rd1, %rd16;
	cvta.to.global.u64 	%rd2, %rd15;
	cvta.to.global.u64 	%rd18, %rd17;
	cvta.to.global.u64 	%rd19, %rd14;
	cvta.to.global.u64 	%rd20, %rd13;
	cvta.to.global.u64 	%rd21, %rd12;
	mov.u32 	%r5, %ctaid.x;
	mov.u32 	%r6, %ntid.x;
	mov.u32 	%r7, %tid.x;
	mad.lo.s32 	%r8, %r5, %r6, %r7;
	mul.wide.s32 	%rd22, %r8, 4;
	add.s64 	%rd23, %rd21, %rd22;
	ld.global.f32 	%f1, [%rd23];
	add.s64 	%rd24, %rd20, %rd22;
	ld.global.f32 	%f2, [%rd24];
	add.s64 	%rd25, %rd19, %rd22;
	ld.global.f32 	%f3, [%rd25];
	add.s64 	%rd3, %rd18, %rd22;
	mov.b32 	%r9, 0;
	st.global.u32 	[%rd3], %r9;
	setp.lt.s32 	%p1, %r4, 1;
	@%p1 bra 	$L__BB1_7;
	setp.eq.s32 	%p2, %r4, 1;
	mov.b64 	%rd32, 0;
	mov.f32 	%f109, 0f00000000;
	@%p2 bra 	$L__BB1_5;
	and.b32  	%r10, %r4, 2147483646;
	neg.s32 	%r40, %r10;
	add.s64 	%rd31, %rd1, 4;
	add.s64 	%rd30, %rd2, 4;
	mov.f32 	%f109, 0f00000000;
$L__BB1_3:
	ld.global.f32 	%f9, [%rd30+-4];
	sub.f32 	%f10, %f1, %f9;
	ld.global.f32 	%f11, [%rd31+-4];
	sub.f32 	%f12, %f2, %f11;
	abs.f32 	%f13, %f10;
	abs.f32 	%f14, %f12;
	mov.b32 	%r11, %f14;
	mov.b32 	%r12, %f13;
	min.s32 	%r13, %r11, %r12;
	mov.b32 	%f15, %r13;
	max.s32 	%r14, %r12, %r11;
	mov.b32 	%f16, %r14;
	and.b32  	%r15, %r14, -33554432;
	xor.b32  	%r16, %r15, 2122317824;
	mov.b32 	%f17, %r16;
	mul.f32 	%f18, %f15, %f17;
	mul.f32 	%f19, %f16, %f17;
	mul.f32 	%f20, %f18, %f18;
	fma.rn.f32 	%f21, %f19, %f19, %f20;
	sqrt.rn.f32 	%f22, %f21;
	or.b32  	%r17, %r15, 8388608;
	mov.b32 	%f23, %r17;
	mul.f32 	%f24, %f22, %f23;
	setp.eq.f32 	%p3, %f15, 0f00000000;
	selp.f32 	%f25, %f16, %f24, %p3;
	setp.eq.f32 	%p4, %f15, 0f7F800000;
	selp.f32 	%f26, 0f7F800000, %f25, %p4;
	sub.f32 	%f27, %f26, %f3;
	cvt.f64.f32 	%fd1, %f27;
	mul.f64 	%fd2, %fd1, 0dBFA4E5E0AB37370A;
	mul.f64 	%fd3, %fd2, %fd1;
	cvt.rn.f32.f64 	%f28, %fd3;
	fma.rn.f32 	%f29, %f28, 0f3BBB989D, 0f3F000000;
	cvt.sat.f32.f32 	%f30, %f29;
	mov.f32 	%f31, 0f4B400001;
	mov.f32 	%f32, 0f437C0000;
	fma.rm.f32 	%f33, %f30, %f32, %f31;
	add.f32 	%f34, %f33, 0fCB40007F;
	neg.f32 	%f35, %f34;
	fma.rn.f32 	%f36, %f28, 0f3FB8AA3B, %f35;
	fma.rn.f32 	%f37, %f28, 0f32A57060, %f36;
	mov.b32 	%r18, %f33;
	shl.b32 	%r19, %r18, 23;
	mov.b32 	%f38, %r19;
	ex2.approx.ftz.f32 	%f39, %f37;
	mul.f32 	%f40, %f39, %f38;
	cvt.f64.f32 	%fd4, %f40;
	mul.f64 	%fd5, %fd4, 0d3FBD2E05F7BBB8D3;
	cvt.rn.f32.f64 	%f41, %fd5;
	add.f32 	%f42, %f109, %f41;
	st.global.f32 	[%rd3], %f42;
	ld.global.f32 	%f43, [%rd30];
	sub.f32 	%f44, %f1, %f43;
	ld.global.f32 	%f45, [%rd31];
	sub.f32 	%f46, %f2, %f45;
	abs.f32 	%f47, %f44;
	abs.f32 	%f48, %f46;
	mov.b32 	%r20, %f48;
	mov.b32 	%r21, %f47;
	min.s32 	%r22, %r20, %r21;
	mov.b32 	%f49, %r22;
	max.s32 	%r23, %r21, %r20;
	mov.b32 	%f50, %r23;
	and.b32  	%r24, %r23, -33554432;
	xor.b32  	%r25, %r24, 2122317824;
	mov.b32 	%f51, %r25;
	mul.f32 	%f52, %f49, %f51;
	mul.f32 	%f53, %f50, %f51;
	mul.f32 	%f54, %f52, %f52;
	fma.rn.f32 	%f55, %f53, %f53, %f54;
	sqrt.rn.f32 	%f56, %f55;
	or.b32  	%r26, %r24, 8388608;
	mov.b32 	%f57, %r26;
	mul.f32 	%f58, %f56, %f57;
	setp.eq.f32 	%p5, %f49, 0f00000000;
	selp.f32 	%f59, %f50, %f58, %p5;
	setp.eq.f32 	%p6, %f49, 0f7F800000;
	selp.f32 	%f60, 0f7F800000, %f59, %p6;
	sub.f32 	%f61, %f60, %f3;
	cvt.f64.f32 	%fd6, %f61;
	mul.f64 	%fd7, %fd6, 0dBFA4E5E0AB37370A;
	mul.f64 	%fd8, %fd7, %fd6;
	cvt.rn.f32.f64 	%f62, %fd8;
	fma.rn.f32 	%f63, %f62, 0f3BBB989D, 0f3F000000;
	cvt.sat.f32.f32 	%f64, %f63;
	fma.rm.f32 	%f65, %f64, %f32, %f31;
	add.f32 	%f66, %f65, 0fCB40007F;
	neg.f32 	%f67, %f66;
	fma.rn.f32 	%f68, %f62, 0f3FB8AA3B, %f67;
	fma.rn.f32 	%f69, %f62, 0f32A57060, %f68;
	mov.b32 	%r27, %f65;
	shl.b32 	%r28, %r27, 23;
	mov.b32 	%f70, %r28;
	ex2.approx.ftz.f32 	%f71, %f69;
	mul.f32 	%f72, %f71, %f70;
	cvt.f64.f32 	%fd9, %f72;
	mul.f64 	%fd10, %fd9, 0d3FBD2E05F7BBB8D3;
	cvt.rn.f32.f64 	%f73, %fd10;
	add.f32 	%f109, %f42, %f73;
	st.global.f32 	[%rd3], %f109;
	add.s32 	%r40, %r40, 2;
	add.s64 	%rd31, %rd31, 8;
	add.s64 	%rd30, %rd30, 8;
	setp.ne.s32 	%p7, %r40, 0;
	@%p7 bra 	$L__BB1_3;
	cvt.u64.u32 	%rd32, %r10;
$L__BB1_5:
	and.b32  	%r30, %r4, 1;
	setp.eq.b32 	%p8, %r30, 1;
	not.pred 	%p9, %p8;
	@%p9 bra 	$L__BB1_7;
	shl.b64 	%rd27, %rd32, 2;
	add.s64 	%rd28, %rd2, %rd27;
	ld.global.f32 	%f74, [%rd28];
	sub.f32 	%f75, %f1, %f74;
	add.s64 	%rd29, %rd1, %rd27;
	ld.global.f32 	%f76, [%rd29];
	sub.f32 	%f77, %f2, %f76;
	abs.f32 	%f78, %f75;
	abs.f32 	%f79, %f77;
	mov.b32 	%r31, %f79;
	mov.b32 	%r32, %f78;
	min.s32 	%r33, %r31, %r32;
	mov.b32 	%f80, %r33;
	max.s32 	%r34, %r32, %r31;
	mov.b32 	%f81, %r34;
	and.b32  	%r35, %r34, -33554432;
	xor.b32  	%r36, %r35, 2122317824;
	mov.b32 	%f82, %r36;
	mul.f32 	%f83, %f80, %f82;
	mul.f32 	%f84, %f81, %f82;
	mul.f32 	%f85, %f83, %f83;
	fma.rn.f32 	%f86, %f84, %f84, %f85;
	sqrt.rn.f32 	%f87, %f86;
	or.b32  	%r37, %r35, 8388608;
	mov.b32 	%f88, %r37;
	mul.f32 	%f89, %f87, %f88;
	setp.eq.f32 	%p10, %f80, 0f00000000;
	selp.f32 	%f90, %f81, %f89, %p10;
	setp.eq.f32 	%p11, %f80, 0f7F800000;
	selp.f32 	%f91, 0f7F800000, %f90, %p11;
	sub.f32 	%f92, %f91, %f3;
	cvt.f64.f32 	%fd11, %f92;
	mul.f64 	%fd12, %fd11, 0dBFA4E5E0AB37370A;
	mul.f64 	%fd13, %fd12, %fd11;
	cvt.rn.f32.f64 	%f93, %fd13;
	fma.rn.f32 	%f94, %f93, 0f3BBB989D, 0f3F000000;
	cvt.sat.f32.f32 	%f95, %f94;
	mov.f32 	%f96, 0f4B400001;
	mov.f32 	%f97, 0f437C0000;
	fma.rm.f32 	%f98, %f95, %f97, %f96;
	add.f32 	%f99, %f98, 0fCB40007F;
	neg.f32 	%f100, %f99;
	fma.rn.f32 	%f101, %f93, 0f3FB8AA3B, %f100;
	fma.rn.f32 	%f102, %f93, 0f32A57060, %f101;
	mov.b32 	%r38, %f98;
	shl.b32 	%r39, %r38, 23;
	mov.b32 	%f103, %r39;
	ex2.approx.ftz.f32 	%f104, %f102;
	mul.f32 	%f105, %f104, %f103;
	cvt.f64.f32 	%fd14, %f105;
	mul.f64 	%fd15, %fd14, 0d3FBD2E05F7BBB8D3;
	cvt.rn.f32.f64 	%f106, %fd15;
	add.f32 	%f107, %f109, %f106;
	st.global.f32 	[%rd3], %f107;
$L__BB1_7:
	ret;

}


// ===== COMPILED SASS (sm_100) =====

	.target	sm_100

	.elftype	@"ET_EXEC"


//--------------------- .note.nv.tkinfo           --------------------------
	.section	.note.nv.tkinfo,"",@"SHT_NOTE"
	.sectionflags	@"SHF_NOTE_NV_TKINFO"
	.tkinfo
        /*0018*/ 	.word	0x00000002
        /*0030*/ 	.string	""
        /*0030*/ 	.string	"ptxas"
        /*0030*/ 	.string	"Cuda compilation tools, release 13.0, V13.0.88"
        /*0030*/ 	.string	"Build cuda_13.0.r13.0/compiler.36424714_0"
        /*0030*/ 	.string	"-arch sm_100 -m 64 "



//--------------------- .note.nv.cuinfo           --------------------------
	.section	.note.nv.cuinfo,"",@"SHT_NOTE"
	.sectionflags	@"SHF_NOTE_NV_CUINFO"
        /*0018*/ 	.short	0x0002
        /*001a*/ 	.short	0x0064
        /*001c*/ 	.short	0x0082
	.zero		2


//--------------------- .nv.info                  --------------------------
	.section	.nv.info,"",@"SHT_CUDA_INFO"
	.align	4


	//----- nvinfo : EIATTR_REGCOUNT
	.align		4
        /*0000*/ 	.byte	0x04, 0x2f
        /*0002*/ 	.short	(.L_1 - .L_0)
	.align		4
.L_0:
        /*0004*/ 	.word	index@(_Z14hough_gpu_initPfS_S_iii)
        /*0008*/ 	.word	0x00000014


	//----- nvinfo : EIATTR_FRAME_SIZE
	.align		4
.L_1:
        /*000c*/ 	.byte	0x04, 0x11
        /*000e*/ 	.short	(.L_3 - .L_2)
	.align		4
.L_2:
        /*0010*/ 	.word	index@(_Z14hough_gpu_initPfS_S_iii)
        /*0014*/ 	.word	0x00000000


	//----- nvinfo : EIATTR_REGCOUNT
	.align		4
.L_3:
        /*0018*/ 	.byte	0x04, 0x2f
        /*001a*/ 	.short	(.L_5 - .L_4)
	.align		4
.L_4:
        /*001c*/ 	.word	index@(_Z19hough_gpu_transformPfS_S_S_S_S_i)
        /*0020*/ 	.word	0x0000001b


	//----- nvinfo : EIATTR_FRAME_SIZE
	.align		4
.L_5:
        /*0024*/ 	.byte	0x04, 0x11
        /*0026*/ 	.short	(.L_7 - .L_6)
	.align		4
.L_6:
        /*0028*/ 	.word	index@($__internal_0_$__cuda_sm20_sqrt_rn_f32_slowpath)
        /*002c*/ 	.word	0x00000000


	//----- nvinfo : EIATTR_FRAME_SIZE
	.align		4
.L_7:
        /*0030*/ 	.byte	0x04, 0x11
        /*0032*/ 	.short	(.L_9 - .L_8)
	.align		4
.L_8:
        /*0034*/ 	.word	index@(_Z19hough_gpu_transformPfS_S_S_S_S_i)
        /*0038*/ 	.word	0x00000000


	//----- nvinfo : EIATTR_MIN_STACK_SIZE
	.align		4
.L_9:
        /*003c*/ 	.byte	0x04, 0x12
        /*003e*/ 	.short	(.L_11 - .L_10)
	.align		4
.L_10:
        /*0040*/ 	.word	index@(_Z19hough_gpu_transformPfS_S_S_S_S_i)
        /*0044*/ 	.word	0x00000000


	//----- nvinfo : EIATTR_MIN_STACK_SIZE
	.align		4
.L_11:
        /*0048*/ 	.byte	0x04, 0x12
        /*004a*/ 	.short	(.L_13 - .L_12)
	.align		4
.L_12:
        /*004c*/ 	.word	index@(_Z14hough_gpu_initPfS_S_iii)
        /*0050*/ 	.word	0x00000000
.L_13:


//--------------------- .nv.compat                --------------------------
	.section	.nv.compat,"",@"SHT_CUDA_COMPAT_INFO"
	.align	4
        /*0000*/ 	.byte	0x02, 0x09, 0x00, 0x00, 0x02, 0x02, 0x01, 0x00, 0x02, 0x05, 0x05, 0x00, 0x03, 0x07, 0x01, 0x01
        /*0010*/ 	.byte	0x02, 0x03, 0x00, 0x00, 0x02, 0x06, 0x01, 0x00, 0x04, 0x0b, 0x08, 0x00, 0x01, 0x00, 0x00, 0x00
        /*0020*/ 	.byte	0x00, 0x00, 0x00, 0x00


//--------------------- .nv.info._Z19hough_gpu_transformPfS_S_S_S_S_i --------------------------
	.section	.nv.info._Z19hough_gpu_transformPfS_S_S_S_S_i,"",@"SHT_CUDA_INFO"
	.sectionflags	@""
	.align	4


	//----- nvinfo : EIATTR_CUDA_API_VERSION
	.align		4
        /*0000*/ 	.byte	0x04, 0x37
        /*0002*/ 	.short	(.L_15 - .L_14)
.L_14:
        /*0004*/ 	.word	0x00000082


	//----- nvinfo : EIATTR_KPARAM_INFO
	.align		4
.L_15:
        /*0008*/ 	.byte	0x04, 0x17
        /*000a*/ 	.short	(.L_17 - .L_16)
.L_16:
        /*000c*/ 	.word	0x00000000
        /*0010*/ 	.short	0x0006
        /*0012*/ 	.short	0x0030
        /*0014*/ 	.byte	0x00, 0xf0, 0x11, 0x00


	//----- nvinfo : EIATTR_KPARAM_INFO
	.align		4
.L_17:
        /*0018*/ 	.byte	0x04, 0x17
        /*001a*/ 	.short	(.L_19 - .L_18)
.L_18:
        /*001c*/ 	.word	0x00000000
        /*0020*/ 	.short	0x0005
        /*0022*/ 	.short	0x0028
        /*0024*/ 	.byte	0x00, 0xf5, 0x21, 0x00


	//----- nvinfo : EIATTR_KPARAM_INFO
	.align		4
.L_19:
        /*0028*/ 	.byte	0x04, 0x17
        /*002a*/ 	.short	(.L_21 - .L_20)
.L_20:
        /*002c*/ 	.word	0x00000000
        /*0030*/ 	.short	0x0004
        /*0032*/ 	.short	0x0020
        /*0034*/ 	.byte	0x00, 0xf5, 0x21, 0x00


	//----- nvinfo : EIATTR_KPARAM_INFO
	.align		4
.L_21:
        /*0038*/ 	.byte	0x04, 0x17
        /*003a*/ 	.short	(.L_23 - .L_22)
.L_22:
        /*003c*/ 	.word	0x00000000
        /*0040*/ 	.short	0x0003
        /*0042*/ 	.short	0x0018
        /*0044*/ 	.byte	0x00, 0xf5, 0x21, 0x00


	//----- nvinfo : EIATTR_KPARAM_INFO
	.align		4
.L_23:
        /*0048*/ 	.byte	0x04, 0x17
        /*004a*/ 	.short	(.L_25 - .L_24)
.L_24:
        /*004c*/ 	.word	0x00000000
        /*0050*/ 	.short	0x0002
        /*0052*/ 	.short	0x0010
        /*0054*/ 	.byte	0x00, 0xf5, 0x21, 0x00


	//----- nvinfo : EIATTR_KPARAM_INFO
	.align		4
.L_25:
        /*0058*/ 	.byte	0x04, 0x17
        /*005a*/ 	.short	(.L_27 - .L_26)
.L_26:
        /*005c*/ 	.word	0x00000000
        /*0060*/ 	.short	0x0001
        /*0062*/ 	.short	0x0008
        /*0064*/ 	.byte	0x00, 0xf5, 0x21, 0x00


	//----- nvinfo : EIATTR_KPARAM_INFO
	.align		4
.L_27:
        /*0068*/ 	.byte	0x04, 0x17
        /*006a*/ 	.short	(.L_29 - .L_28)
.L_28:
        /*006c*/ 	.word	0x00000000
        /*0070*/ 	.short	0x0000
        /*0072*/ 	.short	0x0000
        /*0074*/ 	.byte	0x00, 0xf5, 0x21, 0x00


	//----- nvinfo : EIATTR_SPARSE_MMA_MASK
	.align		4
.L_29:
        /*0078*/ 	.byte	0x03, 0x50
        /*007a*/ 	.short	0x0000


	//----- nvinfo : EIATTR_MAXREG_COUNT
	.align		4
        /*007c*/ 	.byte	0x03, 0x1b
        /*007e*/ 	.short	0x00ff


	//----- nvinfo : EIATTR_MERCURY_ISA_VERSION
	.align		4
        /*0080*/ 	.byte	0x03, 0x5f
        /*0082*/ 	.short	0x0101


	//----- nvinfo : EIATTR_VRC_CTA_INIT_COUNT
	.align		4
        /*0084*/ 	.byte	0x02, 0x4a
	.zero		1
	.zero		1


	//----- nvinfo : EIATTR_EXIT_INSTR_OFFSETS
	.align		4
        /*0088*/ 	.byte	0x04, 0x1c
        /*008a*/ 	.short	(.L_31 - .L_30)


	//   ....[0]....
.L_30:
        /*008c*/ 	.word	0x00000140


	//   ....[1]....
        /*0090*/ 	.word	0x00000a30


	//   ....[2]....
        /*0094*/ 	.word	0x00000e50


	//----- nvinfo : EIATTR_CRS_STACK_SIZE
	.align		4
.L_31:
        /*0098*/ 	.byte	0x04, 0x1e
        /*009a*/ 	.short	(.L_33 - .L_32)
.L_32:
        /*009c*/ 	.word	0x00000000


	//----- nvinfo : EIATTR_CBANK_PARAM_SIZE
	.align		4
.L_33:
        /*00a0*/ 	.byte	0x03, 0x19
        /*00a2*/ 	.short	0x0034


	//----- nvinfo : EIATTR_PARAM_CBANK
	.align		4
        /*00a4*/ 	.byte	0x04, 0x0a
        /*00a6*/ 	.short	(.L_35 - .L_34)
	.align		4
.L_34:
        /*00a8*/ 	.word	index@(.nv.constant0._Z19hough_gpu_transformPfS_S_S_S_S_i)
        /*00ac*/ 	.short	0x0380
        /*00ae*/ 	.short	0x0034


	//----- nvinfo : EIATTR_SW_WAR
	.align		4
.L_35:
        /*00b0*/ 	.byte	0x04, 0x36
        /*00b2*/ 	.short	(.L_37 - .L_36)
.L_36:
        /*00b4*/ 	.word	0x00000008
.L_37:


//--------------------- .nv.info._Z14hough_gpu_initPfS_S_iii --------------------------
	.section	.nv.info._Z14hough_gpu_initPfS_S_iii,"",@"SHT_CUDA_INFO"
	.sectionflags	@""
	.align	4


	//----- nvinfo : EIATTR_CUDA_API_VERSION
	.align		4
        /*0000*/ 	.byte	0x04, 0x37
        /*0002*/ 	.short	(.L_39 - .L_38)
.L_38:
        /*0004*/ 	.word	0x00000082


	//----- nvinfo : EIATTR_KPARAM_INFO
	.align		4
.L_39:
        /*0008*/ 	.byte	0x04, 0x17
        /*000a*/ 	.short	(.L_41 - .L_40)
.L_40:
        /*000c*/ 	.word	0x00000000
        /*0010*/ 	.short	0x0005
        /*0012*/ 	.short	0x0020
        /*0014*/ 	.byte	0x00, 0xf0, 0x11, 0x00


	//----- nvinfo : EIATTR_KPARAM_INFO
	.align		4
.L_41:
        /*0018*/ 	.byte	0x04, 0x17
        /*001a*/ 	.short	(.L_43 - .L_42)
.L_42:
        /*001c*/ 	.word	0x00000000
        /*0020*/ 	.short	0x0004
        /*0022*/ 	.short	0x001c
        /*0024*/ 	.byte	0x00, 0xf0, 0x11, 0x00


	//----- nvinfo : EIATTR_KPARAM_INFO
	.align		4
.L_43:
        /*0028*/ 	.byte	0x04, 0x17
        /*002a*/ 	.short	(.L_45 - .L_44)
.L_44:
        /*002c*/ 	.word	0x00000000
        /*0030*/ 	.short	0x0003
        /*0032*/ 	.short	0x0018
        /*0034*/ 	.byte	0x00, 0xf0, 0x11, 0x00


	//----- nvinfo : EIATTR_KPARAM_INFO
	.align		4
.L_45:
        /*0038*/ 	.byte	0x04, 0x17
        /*003a*/ 	.short	(.L_47 - .L_46)
.L_46:
        /*003c*/ 	.word	0x00000000
        /*0040*/ 	.short	0x0002
        /*0042*/ 	.short	0x0010
        /*0044*/ 	.byte	0x00, 0xf5, 0x21, 0x00


	//----- nvinfo : EIATTR_KPARAM_INFO
	.align		4
.L_47:
        /*0048*/ 	.byte	0x04, 0x17
        /*004a*/ 	.short	(.L_49 - .L_48)
.L_48:
        /*004c*/ 	.word	0x00000000
        /*0050*/ 	.short	0x0001
        /*0052*/ 	.short	0x0008
        /*0054*/ 	.byte	0x00, 0xf5, 0x21, 0x00


	//----- nvinfo : EIATTR_KPARAM_INFO
	.align		4
.L_49:
        /*0058*/ 	.byte	0x04, 0x17
        /*005a*/ 	.short	(.L_51 - .L_50)
.L_50:
        /*005c*/ 	.word	0x00000000
        /*0060*/ 	.short	0x0000
        /*0062*/ 	.short	0x0000
        /*0064*/ 	.byte	0x00, 0xf5, 0x21, 0x00


	//----- nvinfo : EIATTR_SPARSE_MMA_MASK
	.align		4
.L_51:
        /*0068*/ 	.byte	0x03, 0x50
        /*006a*/ 	.short	0x0000


	//----- nvinfo : EIATTR_MAXREG_COUNT
	.align		4
        /*006c*/ 	.byte	0x03, 0x1b
        /*006e*/ 	.short	0x00ff


	//----- nvinfo : EIATTR_MERCURY_ISA_VERSION
	.align		4
        /*0070*/ 	.byte	0x03, 0x5f
        /*0072*/ 	.short	0x0101


	//----- nvinfo : EIATTR_VRC_CTA_INIT_COUNT
	.align		4
        /*0074*/ 	.byte	0x02, 0x4a
	.zero		1
	.zero		1


	//----- nvinfo : EIATTR_EXIT_INSTR_OFFSETS
	.align		4
        /*0078*/ 	.byte	0x04, 0x1c
        /*007a*/ 	.short	(.L_53 - .L_52)


	//   ....[0]....
.L_52:
        /*007c*/ 	.word	0x00000660


	//----- nvinfo : EIATTR_CBANK_PARAM_SIZE
	.align		4
.L_53:
        /*0080*/ 	.byte	0x03, 0x19
        /*0082*/ 	.short	0x0024


	//----- nvinfo : EIATTR_PARAM_CBANK
	.align		4
        /*0084*/ 	.byte	0x04, 0x0a
        /*0086*/ 	.short	(.L_55 - .L_54)
	.align		4
.L_54:
        /*0088*/ 	.word	index@(.nv.constant0._Z14hough_gpu_initPfS_S_iii)
        /*008c*/ 	.short	0x0380
        /*008e*/ 	.short	0x0024


	//----- nvinfo : EIATTR_SW_WAR
	.align		4
.L_55:
        /*0090*/ 	.byte	0x04, 0x36
        /*0092*/ 	.short	(.L_57 - .L_56)
.L_56:
        /*0094*/ 	.word	0x00000008
.L_57:


//--------------------- .nv.callgraph             --------------------------
	.section	.nv.callgraph,"",@"SHT_CUDA_CALLGRAPH"
	.align	4
	.sectionentsize	8
	.align		4
        /*0000*/ 	.word	0x00000000
	.align		4
        /*0004*/ 	.word	0xffffffff
	.align		4
        /*0008*/ 	.word	0x00000000
	.align		4
        /*000c*/ 	.word	0xfffffffe
	.align		4
        /*0010*/ 	.word	0x00000000
	.align		4
        /*0014*/ 	.word	0xfffffffd
	.align		4
        /*0018*/ 	.word	0x00000000
	.align		4
        /*001c*/ 	.word	0xfffffffc


//--------------------- .text._Z19hough_gpu_transformPfS_S_S_S_S_i --------------------------
	.section	.text._Z19hough_gpu_transformPfS_S_S_S_S_i,"ax",@progbits
	.align	128
        .global         _Z19hough_gpu_transformPfS_S_S_S_S_i
        .type           _Z19hough_gpu_transformPfS_S_S_S_S_i,@function
        .size           _Z19hough_gpu_transformPfS_S_S_S_S_i,(.L_x_14 - _Z19hough_gpu_transformPfS_S_S_S_S_i)
        .other          _Z19hough_gpu_transformPfS_S_S_S_S_i,@"STO_CUDA_ENTRY STV_DEFAULT"
_Z19hough_gpu_transformPfS_S_S_S_S_i:
.text._Z19hough_gpu_transformPfS_S_S_S_S_i:
[----:B------:R-:W-:Y:S01]  /*0000*/  LDC R1, c[0x0][0x37c] ;  /* 0x0000df00ff017b82 */ /* 0x000fe20000000800 */
[----:B------:R-:W0:Y:S07]  /*0010*/  S2R R0, SR_TID.X ;  /* 0x0000000000007919 */ /* 0x000e2e0000002100 */
[----:B------:R-:W0:Y:S01]  /*0020*/  S2UR UR4, SR_CTAID.X ;  /* 0x00000000000479c3 */ /* 0x000e220000002500 */
[----:B------:R-:W1:Y:S07]  /*0030*/  LDCU.64 UR8, c[0x0][0x358] ;  /* 0x00006b00ff0877ac */ /* 0x000e6e0008000a00 */
[----:B------:R-:W0:Y:S08]  /*0040*/  LDC R9, c[0x0][0x360] ;  /* 0x0000d800ff097b82 */ /* 0x000e300000000800 */
[----:B------:R-:W2:Y:S08]  /*0050*/  LDC.64 R12, c[0x0][0x388] ;  /* 0x0000e200ff0c7b82 */ /* 0x000eb00000000a00 */
[----:B------:R-:W3:Y:S01]  /*0060*/  LDC.64 R2, c[0x0][0x380] ;  /* 0x0000e000ff027b82 */ /* 0x000ee20000000a00 */
[----:B0-----:R-:W-:-:S07]  /*0070*/  IMAD R9, R9, UR4, R0 ;  /* 0x0000000409097c24 */ /* 0x001fce000f8e0200 */
[----:B------:R-:W0:Y:S01]  /*0080*/  LDC.64 R4, c[0x0][0x390] ;  /* 0x0000e400ff047b82 */ /* 0x000e220000000a00 */
[----:B--2---:R-:W-:-:S07]  /*0090*/  IMAD.WIDE R12, R9, 0x4, R12 ;  /* 0x00000004090c7825 */ /* 0x004fce00078e020c */
[----:B------:R-:W2:Y:S01]  /*00a0*/  LDC R0, c[0x0][0x3b0] ;  /* 0x0000ec00ff007b82 */ /* 0x000ea20000000800 */
[----:B-1----:R1:W5:Y:S01]  /*00b0*/  LDG.E R12, desc[UR8][R12.64] ;  /* 0x000000080c0c7981 */ /* 0x002362000c1e1900 */
[----:B---3--:R-:W-:-:S06]  /*00c0*/  IMAD.WIDE R2, R9, 0x4, R2 ;  /* 0x0000000409027825 */ /* 0x008fcc00078e0202 */
[----:B------:R-:W3:Y:S01]  /*00d0*/  LDC.64 R6, c[0x0][0x3a8] ;  /* 0x0000ea00ff067b82 */ /* 0x000ee20000000a00 */
[----:B------:R1:W5:Y:S01]  /*00e0*/  LDG.E R11, desc[UR8][R2.64] ;  /* 0x00000008020b7981 */ /* 0x000362000c1e1900 */
[----:B0-----:R-:W-:-:S05]  /*00f0*/  IMAD.WIDE R4, R9, 0x4, R4 ;  /* 0x0000000409047825 */ /* 0x001fca00078e0204 */
[----:B------:R1:W5:Y:S01]  /*0100*/  LDG.E R10, desc[UR8][R4.64] ;  /* 0x00000008040a7981 */ /* 0x000362000c1e1900 */
[----:B--2---:R-:W-:Y:S01]  /*0110*/  ISETP.GE.AND P0, PT, R0, 0x1, PT ;  /* 0x000000010000780c */ /* 0x004fe20003f06270 */
[----:B---3--:R-:W-:-:S05]  /*0120*/  IMAD.WIDE R6, R9, 0x4, R6 ;  /* 0x0000000409067825 */ /* 0x008fca00078e0206 */
[----:B------:R1:W-:Y:S07]  /*0130*/  STG.E desc[UR8][R6.64], RZ ;  /* 0x000000ff06007986 */ /* 0x0003ee000c101908 */
[----:B------:R-:W-:Y:S05]  /*0140*/  @!P0 EXIT ;  /* 0x000000000000894d */ /* 0x000fea0003800000 */
[----:B------:R-:W-:Y:S01]  /*0150*/  ISETP.NE.AND P0, PT, R0, 0x1, PT ;  /* 0x000000010000780c */ /* 0x000fe20003f05270 */
[----:B-1----:R-:W-:Y:S01]  /*0160*/  HFMA2 R13, -RZ, RZ, 0, 0 ;  /* 0x00000000ff0d7431 */ /* 0x002fe200000001ff */
[----:B------:R-:W-:-:S11]  /*0170*/  CS2R R14, SRZ ;  /* 0x00000000000e7805 */ /* 0x000fd6000001ff00 */
[----:B------:R-:W-:Y:S05]  /*0180*/  @!P0 BRA `(.L_x_0) ;  /* 0x00000008001c8947 */ /* 0x000fea0003800000 */
[----:B------:R-:W0:Y:S01]  /*0190*/  LDCU.64 UR6, c[0x0][0x3a0] ;  /* 0x00007400ff0677ac */ /* 0x000e220008000a00 */
[----:B------:R-:W-:Y:S02]  /*01a0*/  LOP3.LUT R14, R0, 0x7ffffffe, RZ, 0xc0, !PT ;  /* 0x7ffffffe000e7812 */ /* 0x000fe400078ec0ff */
[----:B------:R-:W-:Y:S01]  /*01b0*/  MOV R13, RZ ;  /* 0x000000ff000d7202 */ /* 0x000fe20000000f00 */
[----:B------:R-:W1:Y:S01]  /*01c0*/  LDCU.64 UR4, c[0x0][0x398] ;  /* 0x00007300ff0477ac */ /* 0x000e620008000a00 */
[----:B------:R-:W-:Y:S01]  /*01d0*/  IADD3 R15, PT, PT, -R14, RZ, RZ ;  /* 0x000000ff0e0f7210 */ /* 0x000fe20007ffe1ff */
[----:B0-----:R-:W-:Y:S02]  /*01e0*/  UIADD3 UR6, UP0, UPT, UR6, 0x4, URZ ;  /* 0x0000000406067890 */ /* 0x001fe4000ff1e0ff */
[----:B-1----:R-:W-:Y:S02]  /*01f0*/  UIADD3 UR4, UP1, UPT, UR4, 0x4, URZ ;  /* 0x0000000404047890 */ /* 0x002fe4000ff3e0ff */
[----:B------:R-:W-:-:S02]  /*0200*/  UIADD3.X UR7, UPT, UPT, URZ, UR7, URZ, UP0, !UPT ;  /* 0x00000007ff077290 */ /* 0x000fc400087fe4ff */
[----:B------:R-:W-:Y:S01]  /*0210*/  MOV R4, UR6 ;  /* 0x0000000600047c02 */ /* 0x000fe20008000f00 */
[----:B------:R-:W-:Y:S01]  /*0220*/  UIADD3.X UR5, UPT, UPT, URZ, UR5, URZ, UP1, !UPT ;  /* 0x00000005ff057290 */ /* 0x000fe20008ffe4ff */
[----:B------:R-:W-:Y:S02]  /*0230*/  MOV R2, UR4 ;  /* 0x0000000400027c02 */ /* 0x000fe40008000f00 */
[----:B------:R-:W-:-:S03]  /*0240*/  MOV R5, UR7 ;  /* 0x0000000700057c02 */ /* 0x000fc60008000f00 */
[----:B------:R-:W-:-:S07]  /*0250*/  MOV R3, UR5 ;  /* 0x0000000500037c02 */ /* 0x000fce0008000f00 */
.L_x_7:
[----:B------:R-:W2:Y:S04]  /*0260*/  LDG.E R0, desc[UR8][R2.64+-0x4] ;  /* 0xfffffc0802007981 */ /* 0x000ea8000c1e1900 */
[----:B------:R-:W3:Y:S01]  /*0270*/  LDG.E R9, desc[UR8][R4.64+-0x4] ;  /* 0xfffffc0804097981 */ /* 0x000ee2000c1e1900 */
[----:B------:R-:W-:Y:S01]  /*0280*/  BSSY.RECONVERGENT B0, `(.L_x_1) ;  /* 0x0000019000007945 */ /* 0x000fe20003800200 */
[----:B--2--5:R-:W-:Y:S01]  /*0290*/  FADD R0, R11, -R0 ;  /* 0x800000000b007221 */ /* 0x024fe20000000000 */
[----:B---3--:R-:W-:-:S03]  /*02a0*/  FADD R9, R12, -R9 ;  /* 0x800000090c097221 */ /* 0x008fc60000000000 */
[----:B------:R-:W-:Y:S01]  /*02b0*/  FADD R0, |R0|, -RZ ;  /* 0x800000ff00007221 */ /* 0x000fe20000000200 */
[----:B------:R-:W-:-:S05]  /*02c0*/  FADD R9, |R9|, -RZ ;  /* 0x800000ff09097221 */ /* 0x000fca0000000200 */
[CC--:B------:R-:W-:Y:S02]  /*02d0*/  VIMNMX R16, PT, PT, R0.reuse, R9.reuse, !PT ;  /* 0x0000000900107248 */ /* 0x0c0fe40007fe0100 */
[----:B------:R-:W-:Y:S02]  /*02e0*/  VIMNMX R17, PT, PT, R0, R9, PT ;  /* 0x0000000900117248 */ /* 0x000fe40003fe0100 */
[----:B------:R-:W-:-:S04]  /*02f0*/  LOP3.LUT R18, R16, 0xfe000000, RZ, 0xc0, !PT ;  /* 0xfe00000010127812 */ /* 0x000fc800078ec0ff */
[----:B------:R-:W-:-:S05]  /*0300*/  LOP3.LUT R0, R18, 0x7e800000, RZ, 0x3c, !PT ;  /* 0x7e80000012007812 */ /* 0x000fca00078e3cff */
[-C--:B------:R-:W-:Y:S01]  /*0310*/  FMUL R8, R17, R0.reuse ;  /* 0x0000000011087220 */ /* 0x080fe20000400000 */
[----:B------:R-:W-:-:S03]  /*0320*/  FMUL R0, R16, R0 ;  /* 0x0000000010007220 */ /* 0x000fc60000400000 */
[----:B------:R-:W-:-:S04]  /*0330*/  FMUL R9, R8, R8 ;  /* 0x0000000808097220 */ /* 0x000fc80000400000 */
[----:B------:R-:W-:-:S04]  /*0340*/  FFMA R9, R0, R0, R9 ;  /* 0x0000000000097223 */ /* 0x000fc80000000009 */
[----:B0-----:R0:W1:Y:S01]  /*0350*/  MUFU.RSQ R8, R9 ;  /* 0x0000000900087308 */ /* 0x0010620000001400 */
[----:B------:R-:W-:-:S04]  /*0360*/  IADD3 R0, PT, PT, R9, -0xd000000, RZ ;  /* 0xf300000009007810 */ /* 0x000fc80007ffe0ff */
[----:B------:R-:W-:-:S13]  /*0370*/  ISETP.GT.U32.AND P0, PT, R0, 0x727fffff, PT ;  /* 0x727fffff0000780c */ /* 0x000fda0003f04070 */
[----:B01----:R-:W-:Y:S05]  /*0380*/  @!P0 BRA `(.L_x_2) ;  /* 0x0000000000108947 */ /* 0x003fea0003800000 */
[----:B------:R-:W-:Y:S02]  /*0390*/  MOV R0, R9 ;  /* 0x0000000900007202 */ /* 0x000fe40000000f00 */
[----:B------:R-:W-:-:S07]  /*03a0*/  MOV R8, 0x3c0 ;  /* 0x000003c000087802 */ /* 0x000fce0000000f00 */
[----:B------:R-:W-:Y:S05]  /*03b0*/  CALL.REL.NOINC `($__internal_0_$__cuda_sm20_sqrt_rn_f32_slowpath) ;  /* 0x0000000800a87944 */ /* 0x000fea0003c00000 */
[----:B------:R-:W-:Y:S05]  /*03c0*/  BRA `(.L_x_3) ;  /* 0x0000000000107947 */ /* 0x000fea0003800000 */
.L_x_2:
[----:B------:R-:W-:Y:S01]  /*03d0*/  FMUL.FTZ R0, R9, R8 ;  /* 0x0000000809007220 */ /* 0x000fe20000410000 */
[----:B------:R-:W-:-:S03]  /*03e0*/  FMUL.FTZ R8, R8, 0.5 ;  /* 0x3f00000008087820 */ /* 0x000fc60000410000 */
[----:B------:R-:W-:-:S04]  /*03f0*/  FFMA R9, -R0, R0, R9 ;  /* 0x0000000000097223 */ /* 0x000fc80000000109 */
[----:B------:R-:W-:-:S07]  /*0400*/  FFMA R0, R9, R8, R0 ;  /* 0x0000000809007223 */ /* 0x000fce0000000000 */
.L_x_3:
[----:B------:R-:W-:Y:S05]  /*0410*/  BSYNC.RECONVERGENT B0 ;  /* 0x0000000000007941 */ /* 0x000fea0003800200 */
.L_x_1:
[----:B------:R-:W-:Y:S01]  /*0420*/  FSETP.NEU.AND P0, PT, R17, RZ, PT ;  /* 0x000000ff1100720b */ /* 0x000fe20003f0d000 */
[----:B------:R-:W-:Y:S01]  /*0430*/  UMOV UR4, 0xab37370a ;  /* 0xab37370a00047882 */ /* 0x000fe20000000000 */
[----:B------:R-:W-:Y:S01]  /*0440*/  LOP3.LUT R9, R18, 0x800000, RZ, 0xfc, !PT ;  /* 0x0080000012097812 */ /* 0x000fe200078efcff */
[----:B------:R-:W-:Y:S01]  /*0450*/  UMOV UR5, 0x3fa4e5e0 ;  /* 0x3fa4e5e000057882 */ /* 0x000fe20000000000 */
[----:B------:R-:W-:Y:S01]  /*0460*/  HFMA2 R21, -RZ, RZ, 3.7421875, 0 ;  /* 0x437c0000ff157431 */ /* 0x000fe200000001ff */
[----:B------:R-:W-:-:S08]  /*0470*/  MOV R19, 0x3bbb989d ;  /* 0x3bbb989d00137802 */ /* 0x000fd00000000f00 */
[----:B------:R-:W-:Y:S01]  /*0480*/  @P0 FMUL R16, R9, R0 ;  /* 0x0000000009100220 */ /* 0x000fe20000400000 */
[----:B------:R-:W-:-:S04]  /*0490*/  FSETP.NEU.AND P0, PT, R17, +INF , PT ;  /* 0x7f8000001100780b */ /* 0x000fc80003f0d000 */
[----:B------:R-:W-:-:S05]  /*04a0*/  FSEL R9, R16, +INF , P0 ;  /* 0x7f80000010097808 */ /* 0x000fca0000000000 */
[----:B------:R-:W-:-:S06]  /*04b0*/  FADD R9, -R10, R9 ;  /* 0x000000090a097221 */ /* 0x000fcc0000000100 */
[----:B------:R-:W0:Y:S02]  /*04c0*/  F2F.F64.F32 R8, R9 ;  /* 0x0000000900087310 */ /* 0x000e240000201800 */
[----:B0-----:R-:W-:Y:S01]  /*04d0*/  DMUL R16, R8, -UR4 ;  /* 0x8000000408107c28 */ /* 0x001fe20008000000 */
[----:B------:R-:W-:Y:S01]  /*04e0*/  UMOV UR4, 0xf7bbb8d3 ;  /* 0xf7bbb8d300047882 */ /* 0x000fe20000000000 */
[----:B------:R-:W-:-:S06]  /*04f0*/  UMOV UR5, 0x3fbd2e05 ;  /* 0x3fbd2e0500057882 */ /* 0x000fcc0000000000 */
[----:B------:R-:W-:-:S10]  /*0500*/  DMUL R16, R8, R16 ;  /* 0x0000001008107228 */ /* 0x000fd40000000000 */
[----:B------:R-:W0:Y:S02]  /*0510*/  F2F.F32.F64 R16, R16 ;  /* 0x0000001000107310 */ /* 0x000e240000301000 */
[----:B0-----:R-:W-:-:S04]  /*0520*/  FFMA.SAT R0, R16, R19, 0.5 ;  /* 0x3f00000010007423 */ /* 0x001fc80000002013 */
[----:B------:R-:W-:-:S04]  /*0530*/  FFMA.RM R0, R0, R21, 12582913 ;  /* 0x4b40000100007423 */ /* 0x000fc80000004015 */
[C---:B------:R-:W-:Y:S01]  /*0540*/  FADD R19, R0.reuse, -12583039 ;  /* 0xcb40007f00137421 */ /* 0x040fe20000000000 */
[----:B------:R-:W-:-:S03]  /*0550*/  SHF.L.U32 R0, R0, 0x17, RZ ;  /* 0x0000001700007819 */ /* 0x000fc600000006ff */
[----:B------:R-:W-:-:S04]  /*0560*/  FFMA R19, R16, 1.4426950216293334961, -R19 ;  /* 0x3fb8aa3b10137823 */ /* 0x000fc80000000813 */
[----:B------:R-:W-:-:S06]  /*0570*/  FFMA R19, R16, 1.925963033500011079e-08, R19 ;  /* 0x32a5706010137823 */ /* 0x000fcc0000000013 */
[----:B------:R-:W0:Y:S02]  /*0580*/  MUFU.EX2 R19, R19 ;  /* 0x0000001300137308 */ /* 0x000e240000000800 */
[----:B0-----:R-:W-:-:S06]  /*0590*/  FMUL R0, R0, R19 ;  /* 0x0000001300007220 */ /* 0x001fcc0000400000 */
[----:B------:R-:W0:Y:S02]  /*05a0*/  F2F.F64.F32 R8, R0 ;  /* 0x0000000000087310 */ /* 0x000e240000201800 */
[----:B0-----:R-:W-:-:S10]  /*05b0*/  DMUL R8, R8, UR4 ;  /* 0x0000000408087c28 */ /* 0x001fd40008000000 */
[----:B------:R-:W0:Y:S02]  /*05c0*/  F2F.F32.F64 R8, R8 ;  /* 0x0000000800087310 */ /* 0x000e240000301000 */
[----:B0-----:R-:W-:-:S05]  /*05d0*/  FADD R13, R8, R13 ;  /* 0x0000000d080d7221 */ /* 0x001fca0000000000 */
[----:B------:R0:W-:Y:S04]  /*05e0*/  STG.E desc[UR8][R6.64], R13 ;  /* 0x0000000d06007986 */ /* 0x0001e8000c101908 */
[----:B------:R-:W2:Y:S04]  /*05f0*/  LDG.E R16, desc[UR8][R2.64] ;  /* 0x0000000802107981 */ /* 0x000ea8000c1e1900 */
[----:B------:R-:W3:Y:S01]  /*0600*/  LDG.E R17, desc[UR8][R4.64] ;  /* 0x0000000804117981 */ /* 0x000ee2000c1e1900 */
[----:B------:R-:W-:Y:S01]  /*0610*/  BSSY.RECONVERGENT B0, `(.L_x_4) ;  /* 0x0000019000007945 */ /* 0x000fe20003800200 */
[----:B--2---:R-:W-:Y:S01]  /*0620*/  FADD R16, R11, -R16 ;  /* 0x800000100b107221 */ /* 0x004fe20000000000 */
        /* <DEDUP_REMOVED lines=11> */
[----:B------:R0:W1:Y:S01]  /*06e0*/  MUFU.RSQ R8, R9 ;  /* 0x0000000900087308 */ /* 0x0000620000001400 */
[----:B------:R-:W-:-:S04]  /*06f0*/  IADD3 R0, PT, PT, R9, -0xd000000, RZ ;  /* 0xf300000009007810 */ /* 0x000fc80007ffe0ff */
[----:B------:R-:W-:-:S13]  /*0700*/  ISETP.GT.U32.AND P0, PT, R0, 0x727fffff, PT ;  /* 0x727fffff0000780c */ /* 0x000fda0003f04070 */
[----:B01----:R-:W-:Y:S05]  /*0710*/  @!P0 BRA `(.L_x_5) ;  /* 0x0000000000108947 */ /* 0x003fea0003800000 */
[----:B------:R-:W-:Y:S02]  /*0720*/  MOV R0, R9 ;  /* 0x0000000900007202 */ /* 0x000fe40000000f00 */
[----:B------:R-:W-:-:S07]  /*0730*/  MOV R8, 0x750 ;  /* 0x0000075000087802 */ /* 0x000fce0000000f00 */
[----:B------:R-:W-:Y:S05]  /*0740*/  CALL.REL.NOINC `($__internal_0_$__cuda_sm20_sqrt_rn_f32_slowpath) ;  /* 0x0000000400c47944 */ /* 0x000fea0003c00000 */
[----:B------:R-:W-:Y:S05]  /*0750*/  BRA `(.L_x_6) ;  /* 0x0000000000107947 */ /* 0x000fea0003800000 */
.L_x_5:
[----:B------:R-:W-:Y:S01]  /*0760*/  FMUL.FTZ R0, R9, R8 ;  /* 0x0000000809007220 */ /* 0x000fe20000410000 */
[----:B------:R-:W-:-:S03]  /*0770*/  FMUL.FTZ R8, R8, 0.5 ;  /* 0x3f00000008087820 */ /* 0x000fc60000410000 */
[----:B------:R-:W-:-:S04]  /*0780*/  FFMA R9, -R0, R0, R9 ;  /* 0x0000000000097223 */ /* 0x000fc80000000109 */
[----:B------:R-:W-:-:S07]  /*0790*/  FFMA R0, R9, R8, R0 ;  /* 0x0000000809007223 */ /* 0x000fce0000000000 */
.L_x_6:
[----:B------:R-:W-:Y:S05]  /*07a0*/  BSYNC.RECONVERGENT B0 ;  /* 0x0000000000007941 */ /* 0x000fea0003800200 */
.L_x_4:
[----:B------:R-:W-:Y:S01]  /*07b0*/  FSETP.NEU.AND P0, PT, R17, RZ, PT ;  /* 0x000000ff1100720b */ /* 0x000fe20003f0d000 */
[----:B------:R-:W-:Y:S01]  /*07c0*/  UMOV UR4, 0xab37370a ;  /* 0xab37370a00047882 */ /* 0x000fe20000000000 */
[----:B------:R-:W-:Y:S01]  /*07d0*/  LOP3.LUT R9, R18, 0x800000, RZ, 0xfc, !PT ;  /* 0x0080000012097812 */ /* 0x000fe200078efcff */
[----:B------:R-:W-:Y:S01]  /*07e0*/  UMOV UR5, 0x3fa4e5e0 ;  /* 0x3fa4e5e000057882 */ /* 0x000fe20000000000 */
[----:B------:R-:W-:Y:S01]  /*07f0*/  MOV R19, 0x3bbb989d ;  /* 0x3bbb989d00137802 */ /* 0x000fe20000000f00 */
[----:B------:R-:W-:Y:S01]  /*0800*/  IMAD.MOV.U32 R21, RZ, RZ, 0x437c0000 ;  /* 0x437c0000ff157424 */ /* 0x000fe200078e00ff */
[----:B------:R-:W-:Y:S02]  /*0810*/  IADD3 R15, PT, PT, R15, 0x2, RZ ;  /* 0x000000020f0f7810 */ /* 0x000fe40007ffe0ff */
[----:B------:R-:W-:Y:S02]  /*0820*/  IADD3 R4, P1, PT, R4, 0x8, RZ ;  /* 0x0000000804047810 */ /* 0x000fe40007f3e0ff */
[----:B------:R-:W-:-:S02]  /*0830*/  IADD3 R2, P2, PT, R2, 0x8, RZ ;  /* 0x0000000802027810 */ /* 0x000fc40007f5e0ff */
[----:B------:R-:W-:Y:S01]  /*0840*/  IADD3.X R5, PT, PT, RZ, R5, RZ, P1, !PT ;  /* 0x00000005ff057210 */ /* 0x000fe20000ffe4ff */
[----:B------:R-:W-:Y:S01]  /*0850*/  @P0 FMUL R16, R9, R0 ;  /* 0x0000000009100220 */ /* 0x000fe20000400000 */
[----:B------:R-:W-:Y:S02]  /*0860*/  FSETP.NEU.AND P0, PT, R17, +INF , PT ;  /* 0x7f8000001100780b */ /* 0x000fe40003f0d000 */
[----:B------:R-:W-:Y:S02]  /*0870*/  IADD3.X R3, PT, PT, RZ, R3, RZ, P2, !PT ;  /* 0x00000003ff037210 */ /* 0x000fe400017fe4ff */
[----:B------:R-:W-:Y:S02]  /*0880*/  FSEL R9, R16, +INF , P0 ;  /* 0x7f80000010097808 */ /* 0x000fe40000000000 */
[----:B------:R-:W-:-:S03]  /*0890*/  ISETP.NE.AND P0, PT, R15, RZ, PT ;  /* 0x000000ff0f00720c */ /* 0x000fc60003f05270 */
        /* <DEDUP_REMOVED lines=19> */
[----:B------:R0:W-:Y:S01]  /*09d0*/  STG.E desc[UR8][R6.64], R13 ;  /* 0x0000000d06007986 */ /* 0x0001e2000c101908 */
[----:B------:R-:W-:Y:S05]  /*09e0*/  @P0 BRA `(.L_x_7) ;  /* 0xfffffff8001c0947 */ /* 0x000fea000383ffff */
[----:B------:R-:W-:-:S07]  /*09f0*/  MOV R15, RZ ;  /* 0x000000ff000f7202 */ /* 0x000fce0000000f00 */
.L_x_0:
[----:B------:R-:W1:Y:S02]  /*0a00*/  LDC R0, c[0x0][0x3b0] ;  /* 0x0000ec00ff007b82 */ /* 0x000e640000000800 */
[----:B-1----:R-:W-:-:S04]  /*0a10*/  LOP3.LUT R0, R0, 0x1, RZ, 0xc0, !PT ;  /* 0x0000000100007812 */ /* 0x002fc800078ec0ff */
[----:B------:R-:W-:-:S13]  /*0a20*/  ISETP.NE.U32.AND P0, PT, R0, 0x1, PT ;  /* 0x000000010000780c */ /* 0x000fda0003f05070 */
[----:B------:R-:W-:Y:S05]  /*0a30*/  @P0 EXIT ;  /* 0x000000000000094d */ /* 0x000fea0003800000 */
[----:B------:R-:W1:Y:S01]  /*0a40*/  LDCU.64 UR4, c[0x0][0x398] ;  /* 0x00007300ff0477ac */ /* 0x000e620008000a00 */
[C---:B------:R-:W-:Y:S02]  /*0a50*/  SHF.L.U32 R0, R14.reuse, 0x2, RZ ;  /* 0x000000020e007819 */ /* 0x040fe400000006ff */
[----:B------:R-:W-:Y:S01]  /*0a60*/  SHF.L.U64.HI R15, R14, 0x2, R15 ;  /* 0x000000020e0f7819 */ /* 0x000fe2000001020f */
[----:B------:R-:W2:Y:S01]  /*0a70*/  LDCU.64 UR6, c[0x0][0x3a0] ;  /* 0x00007400ff0677ac */ /* 0x000ea20008000a00 */
[C---:B-1----:R-:W-:Y:S02]  /*0a80*/  IADD3 R8, P0, PT, R0.reuse, UR4, RZ ;  /* 0x0000000400087c10 */ /* 0x042fe4000ff1e0ff */
[----:B--2---:R-:W-:Y:S02]  /*0a90*/  IADD3 R14, P1, PT, R0, UR6, RZ ;  /* 0x00000006000e7c10 */ /* 0x004fe4000ff3e0ff */
[C---:B------:R-:W-:Y:S02]  /*0aa0*/  IADD3.X R9, PT, PT, R15.reuse, UR5, RZ, P0, !PT ;  /* 0x000000050f097c10 */ /* 0x040fe400087fe4ff */
[----:B------:R-:W-:-:S03]  /*0ab0*/  IADD3.X R15, PT, PT, R15, UR7, RZ, P1, !PT ;  /* 0x000000070f0f7c10 */ /* 0x000fc60008ffe4ff */
        /* <DEDUP_REMOVED lines=15> */
[----:B------:R1:W2:Y:S01]  /*0bb0*/  MUFU.RSQ R8, R5 ;  /* 0x0000000500087308 */ /* 0x0002a20000001400 */
[----:B------:R-:W-:-:S04]  /*0bc0*/  IADD3 R0, PT, PT, R5, -0xd000000, RZ ;  /* 0xf300000005007810 */ /* 0x000fc80007ffe0ff */
[----:B------:R-:W-:-:S13]  /*0bd0*/  ISETP.GT.U32.AND P0, PT, R0, 0x727fffff, PT ;  /* 0x727fffff0000780c */ /* 0x000fda0003f04070 */
[----:B-12---:R-:W-:Y:S05]  /*0be0*/  @!P0 BRA `(.L_x_9) ;  /* 0x0000000000108947 */ /* 0x006fea0003800000 */
[----:B------:R-:W-:Y:S01]  /*0bf0*/  IMAD.MOV.U32 R0, RZ, RZ, R5 ;  /* 0x000000ffff007224 */ /* 0x000fe200078e0005 */
[----:B------:R-:W-:-:S07]  /*0c00*/  MOV R8, 0xc20 ;  /* 0x00000c2000087802 */ /* 0x000fce0000000f00 */
[----:B0-----:R-:W-:Y:S05]  /*0c10*/  CALL.REL.NOINC `($__internal_0_$__cuda_sm20_sqrt_rn_f32_slowpath) ;  /* 0x0000000000907944 */ /* 0x001fea0003c00000 */
[----:B------:R-:W-:Y:S05]  /*0c20*/  BRA `(.L_x_10) ;  /* 0x0000000000107947 */ /* 0x000fea0003800000 */
.L_x_9:
[----:B------:R-:W-:Y:S01]  /*0c30*/  FMUL.FTZ R0, R5, R8 ;  /* 0x0000000805007220 */ /* 0x000fe20000410000 */
[----:B------:R-:W-:-:S03]  /*0c40*/  FMUL.FTZ R8, R8, 0.5 ;  /* 0x3f00000008087820 */ /* 0x000fc60000410000 */
[----:B------:R-:W-:-:S04]  /*0c50*/  FFMA R5, -R0, R0, R5 ;  /* 0x0000000000057223 */ /* 0x000fc80000000105 */
[----:B------:R-:W-:-:S07]  /*0c60*/  FFMA R0, R5, R8, R0 ;  /* 0x0000000805007223 */ /* 0x000fce0000000000 */
.L_x_10:
[----:B------:R-:W-:Y:S05]  /*0c70*/  BSYNC.RECONVERGENT B0 ;  /* 0x0000000000007941 */ /* 0x000fea0003800200 */
.L_x_8:
        /* <DEDUP_REMOVED lines=10> */
[----:B------:R-:W1:Y:S02]  /*0d20*/  F2F.F64.F32 R2, R3 ;  /* 0x0000000300027310 */ /* 0x000e640000201800 */
[----:B-1----:R-:W-:Y:S01]  /*0d30*/  DMUL R4, R2, -UR4 ;  /* 0x8000000402047c28 */ /* 0x002fe20008000000 */
[----:B------:R-:W-:Y:S01]  /*0d40*/  UMOV UR4, 0xf7bbb8d3 ;  /* 0xf7bbb8d300047882 */ /* 0x000fe20000000000 */
[----:B------:R-:W-:-:S06]  /*0d50*/  UMOV UR5, 0x3fbd2e05 ;  /* 0x3fbd2e0500057882 */ /* 0x000fcc0000000000 */
[----:B------:R-:W-:-:S10]  /*0d60*/  DMUL R4, R2, R4 ;  /* 0x0000000402047228 */ /* 0x000fd40000000000 */
[----:B------:R-:W1:Y:S02]  /*0d70*/  F2F.F32.F64 R4, R4 ;  /* 0x0000000400047310 */ /* 0x000e640000301000 */
[----:B-1----:R-:W-:-:S04]  /*0d80*/  FFMA.SAT R0, R4, R9, 0.5 ;  /* 0x3f00000004007423 */ /* 0x002fc80000002009 */
[----:B------:R-:W-:-:S04]  /*0d90*/  FFMA.RM R0, R0, R11, 12582913 ;  /* 0x4b40000100007423 */ /* 0x000fc8000000400b */
[C---:B------:R-:W-:Y:S01]  /*0da0*/  FADD R9, R0.reuse, -12583039 ;  /* 0xcb40007f00097421 */ /* 0x040fe20000000000 */
[----:B------:R-:W-:-:S03]  /*0db0*/  SHF.L.U32 R0, R0, 0x17, RZ ;  /* 0x0000001700007819 */ /* 0x000fc600000006ff */
[----:B------:R-:W-:-:S04]  /*0dc0*/  FFMA R9, R4, 1.4426950216293334961, -R9 ;  /* 0x3fb8aa3b04097823 */ /* 0x000fc80000000809 */
[----:B------:R-:W-:-:S06]  /*0dd0*/  FFMA R9, R4, 1.925963033500011079e-08, R9 ;  /* 0x32a5706004097823 */ /* 0x000fcc0000000009 */
[----:B------:R-:W1:Y:S02]  /*0de0*/  MUFU.EX2 R9, R9 ;  /* 0x0000000900097308 */ /* 0x000e640000000800 */
[----:B-1----:R-:W-:-:S06]  /*0df0*/  FMUL R0, R0, R9 ;  /* 0x0000000900007220 */ /* 0x002fcc0000400000 */
[----:B------:R-:W1:Y:S02]  /*0e00*/  F2F.F64.F32 R2, R0 ;  /* 0x0000000000027310 */ /* 0x000e640000201800 */
[----:B-1----:R-:W-:-:S10]  /*0e10*/  DMUL R2, R2, UR4 ;  /* 0x0000000402027c28 */ /* 0x002fd40008000000 */
[----:B------:R-:W0:Y:S02]  /*0e20*/  F2F.F32.F64 R2, R2 ;  /* 0x0000000200027310 */ /* 0x000e240000301000 */
[----:B0-----:R-:W-:-:S05]  /*0e30*/  FADD R13, R2, R13 ;  /* 0x0000000d020d7221 */ /* 0x001fca0000000000 */
[----:B------:R-:W-:Y:S01]  /*0e40*/  STG.E desc[UR8][R6.64], R13 ;  /* 0x0000000d06007986 */ /* 0x000fe2000c101908 */
[----:B------:R-:W-:Y:S05]  /*0e50*/  EXIT ;  /* 0x000000000000794d */ /* 0x000fea0003800000 */
        .weak           $__internal_0_$__cuda_sm20_sqrt_rn_f32_slowpath
        .type           $__internal_0_$__cuda_sm20_sqrt_rn_f32_slowpath,@function
        .size           $__internal_0_$__cuda_sm20_sqrt_rn_f32_slowpath,(.L_x_14 - $__internal_0_$__cuda_sm20_sqrt_rn_f32_slowpath)
$__internal_0_$__cuda_sm20_sqrt_rn_f32_slowpath:
[----:B------:R-:W-:-:S13]  /*0e60*/  LOP3.LUT P0, RZ, R0, 0x7fffffff, RZ, 0xc0, !PT ;  /* 0x7fffffff00ff7812 */ /* 0x000fda000780c0ff */
[----:B------:R-:W-:Y:S01]  /*0e70*/  @!P0 MOV R19, R0 ;  /* 0x0000000000138202 */ /* 0x000fe20000000f00 */
[----:B------:R-:W-:Y:S06]  /*0e80*/  @!P0 BRA `(.L_x_11) ;  /* 0x0000000000408947 */ /* 0x000fec0003800000 */
[----:B------:R-:W-:-:S13]  /*0e90*/  FSETP.GEU.FTZ.AND P0, PT, R0, RZ, PT ;  /* 0x000000ff0000720b */ /* 0x000fda0003f1e000 */
[----:B------:R-:W-:Y:S01]  /*0ea0*/  @!P0 MOV R19, 0x7fffffff ;  /* 0x7fffffff00138802 */ /* 0x000fe20000000f00 */
[----:B------:R-:W-:Y:S06]  /*0eb0*/  @!P0 BRA `(.L_x_11) ;  /* 0x0000000000348947 */ /* 0x000fec0003800000 */
[----:B------:R-:W-:-:S13]  /*0ec0*/  FSETP.GTU.FTZ.AND P0, PT, |R0|, +INF , PT ;  /* 0x7f8000000000780b */ /* 0x000fda0003f1c200 */
[----:B------:R-:W-:Y:S01]  /*0ed0*/  @P0 FADD.FTZ R19, R0, 1 ;  /* 0x3f80000000130421 */ /* 0x000fe20000010000 */
[----:B------:R-:W-:Y:S06]  /*0ee0*/  @P0 BRA `(.L_x_11) ;  /* 0x0000000000280947 */ /* 0x000fec0003800000 */
[----:B------:R-:W-:-:S13]  /*0ef0*/  FSETP.NEU.FTZ.AND P0, PT, |R0|, +INF , PT ;  /* 0x7f8000000000780b */ /* 0x000fda0003f1d200 */
[----:B------:R-:W-:-:S04]  /*0f00*/  @P0 FFMA R22, R0, 1.84467440737095516160e+19, RZ ;  /* 0x5f80000000160823 */ /* 0x000fc800000000ff */
[----:B------:R-:W0:Y:S02]  /*0f10*/  @P0 MUFU.RSQ R19, R22 ;  /* 0x0000001600130308 */ /* 0x000e240000001400 */
[----:B0-----:R-:W-:Y:S01]  /*0f20*/  @P0 FMUL.FTZ R9, R22, R19 ;  /* 0x0000001316090220 */ /* 0x001fe20000410000 */
[----:B------:R-:W-:Y:S01]  /*0f30*/  @P0 FMUL.FTZ R20, R19, 0.5 ;  /* 0x3f00000013140820 */ /* 0x000fe20000410000 */
[----:B------:R-:W-:Y:S02]  /*0f40*/  @!P0 MOV R19, R0 ;  /* 0x0000000000138202 */ /* 0x000fe40000000f00 */
[----:B------:R-:W-:-:S04]  /*0f50*/  @P0 FADD.FTZ R21, -R9, -RZ ;  /* 0x800000ff09150221 */ /* 0x000fc80000010100 */
[----:B------:R-:W-:-:S04]  /*0f60*/  @P0 FFMA R24, R9, R21, R22 ;  /* 0x0000001509180223 */ /* 0x000fc80000000016 */
[----:B------:R-:W-:-:S04]  /*0f70*/  @P0 FFMA R20, R24, R20, R9 ;  /* 0x0000001418140223 */ /* 0x000fc80000000009 */
[----:B------:R-:W-:-:S07]  /*0f80*/  @P0 FMUL.FTZ R19, R20, 2.3283064365386962891e-10 ;  /* 0x2f80000014130820 */ /* 0x000fce0000410000 */
.L_x_11:
[----:B------:R-:W-:Y:S01]  /*0f90*/  HFMA2 R9, -RZ, RZ, 0, 0 ;  /* 0x00000000ff097431 */ /* 0x000fe200000001ff */
[----:B------:R-:W-:-:S03]  /*0fa0*/  MOV R0, R19 ;  /* 0x0000001300007202 */ /* 0x000fc60000000f00 */
[----:B------:R-:W-:Y:S05]  /*0fb0*/  RET.REL.NODEC R8 `(_Z19hough_gpu_transformPfS_S_S_S_S_i) ;  /* 0xfffffff008107950 */ /* 0x000fea0003c3ffff */
.L_x_12:
[----:B------:R-:W-:-:S00]  /*0fc0*/  BRA `(.L_x_12) ;  /* 0xfffffffc00fc7947 */ /* 0x000fc0000383ffff */
[----:B------:R-:W-:-:S00]  /*0fd0*/  NOP ;  /* 0x0000000000007918 */ /* 0x000fc00000000000 */
        /* <DEDUP_REMOVED lines=10> */
.L_x_14:


//--------------------- .text._Z14hough_gpu_initPfS_S_iii --------------------------
	.section	.text._Z14hough_gpu_initPfS_S_iii,"ax",@progbits
	.align	128
        .global         _Z14hough_gpu_initPfS_S_iii
        .type           _Z14hough_gpu_initPfS_S_iii,@function
        .size           _Z14hough_gpu_initPfS_S_iii,(.L_x_16 - _Z14hough_gpu_initPfS_S_iii)
        .other          _Z14hough_gpu_initPfS_S_iii,@"STO_CUDA_ENTRY STV_DEFAULT"
_Z14hough_gpu_initPfS_S_iii:
.text._Z14hough_gpu_initPfS_S_iii:
[----:B------:R-:W-:Y:S08]  /*0000*/  LDC R1, c[0x0][0x37c] ;  /* 0x0000df00ff017b82 */ /* 0x000ff00000000800 */
[----:B------:R-:W0:Y:S01]  /*0010*/  LDC.64 R2, c[0x0][0x398] ;  /* 0x0000e600ff027b82 */ /* 0x000e220000000a00 */
[----:B------:R-:W1:Y:S07]  /*0020*/  LDCU.64 UR4, c[0x0][0x358] ;  /* 0x00006b00ff0477ac */ /* 0x000e6e0008000a00 */
[----:B------:R-:W2:Y:S01]  /*0030*/  S2UR UR6, SR_CTAID.X ;  /* 0x00000000000679c3 */ /* 0x000ea20000002500 */
[----:B0-----:R-:W0:Y:S01]  /*0040*/  I2F.U32.RP R0, R2 ;  /* 0x0000000200007306 */ /* 0x001e220000209000 */
[C---:B------:R-:W-:Y:S01]  /*0050*/  IMAD R4, R2.reuse, R3, RZ ;  /* 0x0000000302047224 */ /* 0x040fe200078e02ff */
[----:B------:R-:W-:-:S04]  /*0060*/  ISETP.NE.U32.AND P2, PT, R2, RZ, PT ;  /* 0x000000ff0200720c */ /* 0x000fc80003f45070 */
[----:B------:R-:W-:Y:S02]  /*0070*/  IADD3 R13, PT, PT, RZ, -R4, RZ ;  /* 0x80000004ff0d7210 */ /* 0x000fe40007ffe0ff */
[----:B------:R-:W3:Y:S08]  /*0080*/  I2F.U32.RP R12, R4 ;  /* 0x00000004000c7306 */ /* 0x000ef00000209000 */
[----:B0-----:R-:W0:Y:S08]  /*0090*/  MUFU.RCP R0, R0 ;  /* 0x0000000000007308 */ /* 0x001e300000001000 */
[----:B------:R-:W4:Y:S08]  /*00a0*/  I2F.U32.RP R9, R3 ;  /* 0x0000000300097306 */ /* 0x000f300000209000 */
[----:B---3--:R-:W3:Y:S01]  /*00b0*/  MUFU.RCP R12, R12 ;  /* 0x0000000c000c7308 */ /* 0x008ee20000001000 */
[----:B0-----:R-:W-:-:S02]  /*00c0*/  IADD3 R6, PT, PT, R0, 0xffffffe, RZ ;  /* 0x0ffffffe00067810 */ /* 0x001fc40007ffe0ff */
[----:B------:R-:W0:Y:S05]  /*00d0*/  S2R R0, SR_TID.X ;  /* 0x0000000000007919 */ /* 0x000e2a0000002100 */
[----:B------:R5:W1:Y:S08]  /*00e0*/  F2I.FTZ.U32.TRUNC.NTZ R7, R6 ;  /* 0x0000000600077305 */ /* 0x000a70000021f000 */
[----:B----4-:R-:W4:Y:S01]  /*00f0*/  MUFU.RCP R9, R9 ;  /* 0x0000000900097308 */ /* 0x010f220000001000 */
[----:B-----5:R-:W-:Y:S01]  /*0100*/  HFMA2 R6, -RZ, RZ, 0, 0 ;  /* 0x00000000ff067431 */ /* 0x020fe200000001ff */
[----:B---3--:R-:W-:Y:S01]  /*0110*/  IADD3 R10, PT, PT, R12, 0xffffffe, RZ ;  /* 0x0ffffffe0c0a7810 */ /* 0x008fe20007ffe0ff */
[----:B-1----:R-:W-:-:S05]  /*0120*/  IMAD.MOV R5, RZ, RZ, -R7 ;  /* 0x000000ffff057224 */ /* 0x002fca00078e0a07 */
[----:B------:R1:W3:Y:S01]  /*0130*/  F2I.FTZ.U32.TRUNC.NTZ R11, R10 ;  /* 0x0000000a000b7305 */ /* 0x0002e2000021f000 */
[----:B------:R-:W-:-:S04]  /*0140*/  IMAD R5, R5, R2, RZ ;  /* 0x0000000205057224 */ /* 0x000fc800078e02ff */
[----:B------:R-:W-:Y:S01]  /*0150*/  IMAD.HI.U32 R7, R7, R5, R6 ;  /* 0x0000000507077227 */ /* 0x000fe200078e0006 */
[----:B-1----:R-:W-:-:S03]  /*0160*/  MOV R10, RZ ;  /* 0x000000ff000a7202 */ /* 0x002fc60000000f00 */
[----:B----4-:R-:W-:Y:S01]  /*0170*/  VIADD R6, R9, 0xffffffe ;  /* 0x0ffffffe09067836 */ /* 0x010fe20000000000 */
[----:B0-----:R-:W-:Y:S01]  /*0180*/  LOP3.LUT R9, R0, 0xffff, RZ, 0xc0, !PT ;  /* 0x0000ffff00097812 */ /* 0x001fe200078ec0ff */
[----:B--2---:R-:W-:Y:S02]  /*0190*/  IMAD.HI.U32 R8, R7, UR6, RZ ;  /* 0x0000000607087c27 */ /* 0x004fe4000f8e00ff */
[----:B------:R-:W0:Y:S02]  /*01a0*/  F2I.FTZ.U32.TRUNC.NTZ R7, R6 ;  /* 0x0000000600077305 */ /* 0x000e24000021f000 */
[----:B------:R-:W-:Y:S02]  /*01b0*/  IMAD.MOV R5, RZ, RZ, -R8 ;  /* 0x000000ffff057224 */ /* 0x000fe400078e0a08 */
[----:B---3--:R-:W-:Y:S02]  /*01c0*/  IMAD R13, R13, R11, RZ ;  /* 0x0000000b0d0d7224 */ /* 0x008fe400078e02ff */
[----:B------:R-:W-:-:S02]  /*01d0*/  IMAD R5, R2, R5, UR6 ;  /* 0x0000000602057e24 */ /* 0x000fc4000f8e0205 */
[----:B------:R-:W-:-:S03]  /*01e0*/  IMAD.HI.U32 R10, R11, R13, R10 ;  /* 0x0000000d0b0a7227 */ /* 0x000fc600078e000a */
[----:B------:R-:W-:-:S03]  /*01f0*/  ISETP.GE.U32.AND P0, PT, R5, R2, PT ;  /* 0x000000020500720c */ /* 0x000fc60003f06070 */
[----:B------:R-:W-:-:S04]  /*0200*/  IMAD.HI.U32 R10, R10, UR6, RZ ;  /* 0x000000060a0a7c27 */ /* 0x000fc8000f8e00ff */
[----:B0-----:R-:W-:Y:S02]  /*0210*/  IMAD.MOV R6, RZ, RZ, -R7 ;  /* 0x000000ffff067224 */ /* 0x001fe400078e0a07 */
[----:B------:R-:W-:Y:S02]  /*0220*/  IMAD.MOV R15, RZ, RZ, -R10 ;  /* 0x000000ffff0f7224 */ /* 0x000fe400078e0a0a */
[----:B------:R-:W-:Y:S02]  /*0230*/  IMAD R11, R6, R3, RZ ;  /* 0x00000003060b7224 */ /* 0x000fe400078e02ff */
[----:B------:R-:W-:Y:S01]  /*0240*/  @P0 IMAD.IADD R5, R5, 0x1, -R2 ;  /* 0x0000000105050824 */ /* 0x000fe200078e0a02 */
[----:B------:R-:W-:Y:S01]  /*0250*/  @P0 IADD3 R8, PT, PT, R8, 0x1, RZ ;  /* 0x0000000108080810 */ /* 0x000fe20007ffe0ff */
[----:B------:R-:W-:Y:S01]  /*0260*/  IMAD.MOV.U32 R6, RZ, RZ, RZ ;  /* 0x000000ffff067224 */ /* 0x000fe200078e00ff */
[----:B------:R-:W-:Y:S02]  /*0270*/  ISETP.NE.U32.AND P0, PT, R4, RZ, PT ;  /* 0x000000ff0400720c */ /* 0x000fe40003f05070 */
[----:B------:R-:W-:Y:S01]  /*0280*/  ISETP.GE.U32.AND P1, PT, R5, R2, PT ;  /* 0x000000020500720c */ /* 0x000fe20003f26070 */
[----:B------:R-:W-:-:S02]  /*0290*/  IMAD R5, R9, 0x199a, RZ ;  /* 0x0000199a09057824 */ /* 0x000fc400078e02ff */
[----:B------:R-:W-:-:S03]  /*02a0*/  IMAD.HI.U32 R7, R7, R11, R6 ;  /* 0x0000000b07077227 */ /* 0x000fc600078e0006 */
[----:B------:R-:W-:Y:S01]  /*02b0*/  SHF.R.U32.HI R5, RZ, 0x10, R5 ;  /* 0x00000010ff057819 */ /* 0x000fe20000011605 */
[----:B------:R-:W-:Y:S02]  /*02c0*/  IMAD R11, R4, R15, UR6 ;  /* 0x00000006040b7e24 */ /* 0x000fe4000f8e020f */
[----:B------:R-:W-:Y:S01]  /*02d0*/  IMAD R15, R9, 0x290, RZ ;  /* 0x00000290090f7824 */ /* 0x000fe200078e02ff */
[----:B------:R-:W-:-:S03]  /*02e0*/  PRMT R13, R5, 0x9910, RZ ;  /* 0x00009910050d7816 */ /* 0x000fc600000000ff */
[----:B------:R-:W-:Y:S02]  /*02f0*/  @P1 IADD3 R8, PT, PT, R8, 0x1, RZ ;  /* 0x0000000108081810 */ /* 0x000fe40007ffe0ff */
[----:B------:R-:W-:Y:S01]  /*0300*/  @!P2 LOP3.LUT R8, RZ, R2, RZ, 0x33, !PT ;  /* 0x00000002ff08a212 */ /* 0x000fe200078e33ff */
[----:B------:R-:W-:Y:S01]  /*0310*/  IMAD R6, R13, 0x67, RZ ;  /* 0x000000670d067824 */ /* 0x000fe200078e02ff */
[----:B------:R-:W-:Y:S02]  /*0320*/  ISETP.GE.U32.AND P2, PT, R11, R4, PT ;  /* 0x000000040b00720c */ /* 0x000fe40003f46070 */
[----:B------:R-:W-:Y:S01]  /*0330*/  IADD3 R17, PT, PT, -R8, RZ, RZ ;  /* 0x000000ff08117210 */ /* 0x000fe20007ffe1ff */
[----:B------:R-:W-:Y:S01]  /*0340*/  IMAD.HI.U32 R7, R7, R8, RZ ;  /* 0x0000000807077227 */ /* 0x000fe200078e00ff */
[----:B------:R-:W-:Y:S02]  /*0350*/  LOP3.LUT R6, R6, 0xffff, RZ, 0xc0, !PT ;  /* 0x0000ffff06067812 */ /* 0x000fe400078ec0ff */
[----:B------:R-:W-:Y:S01]  /*0360*/  SHF.R.U32.HI R15, RZ, 0x10, R15 ;  /* 0x00000010ff0f7819 */ /* 0x000fe2000001160f */
[----:B------:R-:W-:Y:S01]  /*0370*/  IMAD R2, R2, R17, UR6 ;  /* 0x0000000602027e24 */ /* 0x000fe2000f8e0211 */
[----:B------:R-:W-:-:S02]  /*0380*/  IADD3 R7, PT, PT, -R7, RZ, RZ ;  /* 0x000000ff07077210 */ /* 0x000fc40007ffe1ff */
[----:B------:R-:W-:-:S03]  /*0390*/  SHF.R.U32.HI R6, RZ, 0xa, R6 ;  /* 0x0000000aff067819 */ /* 0x000fc60000011606 */
[----:B------:R-:W-:Y:S01]  /*03a0*/  IMAD R12, R3, R7, R8 ;  /* 0x00000007030c7224 */ /* 0x000fe200078e0208 */
[----:B------:R-:W-:Y:S01]  /*03b0*/  PRMT R6, R6, 0x9910, RZ ;  /* 0x0000991006067816 */ /* 0x000fe200000000ff */
[----:B------:R-:W-:Y:S01]  /*03c0*/  @P2 IMAD.IADD R11, R11, 0x1, -R4 ;  /* 0x000000010b0b2824 */ /* 0x000fe200078e0a04 */
[----:B------:R-:W0:Y:S01]  /*03d0*/  LDC.64 R8, c[0x0][0x390] ;  /* 0x0000e400ff087b82 */ /* 0x000e220000000a00 */
[----:B------:R-:W-:Y:S01]  /*03e0*/  @P2 VIADD R10, R10, 0x1 ;  /* 0x000000010a0a2836 */ /* 0x000fe20000000000 */
[----:B------:R-:W-:Y:S01]  /*03f0*/  ISETP.GE.U32.AND P1, PT, R12, R3, PT ;  /* 0x000000030c00720c */ /* 0x000fe20003f26070 */
[----:B------:R-:W-:Y:S01]  /*0400*/  IMAD R6, R6, 0xa, RZ ;  /* 0x0000000a06067824 */ /* 0x000fe200078e02ff */
[----:B------:R-:W-:-:S04]  /*0410*/  ISETP.GE.U32.AND P3, PT, R11, R4, PT ;  /* 0x000000040b00720c */ /* 0x000fc80003f66070 */
[----:B------:R-:W-:Y:S01]  /*0420*/  IADD3 R14, PT, PT, RZ, -R6, RZ ;  /* 0x80000006ff0e7210 */ /* 0x000fe20007ffe0ff */
[----:B------:R-:W-:Y:S01]  /*0430*/  IMAD R6, R13, 0xa, RZ ;  /* 0x0000000a0d067824 */ /* 0x000fe200078e02ff */
[----:B------:R-:W1:Y:S02]  /*0440*/  LDC R11, c[0x0][0x360] ;  /* 0x0000d800ff0b7b82 */ /* 0x000e640000000800 */
[----:B------:R-:W-:Y:S02]  /*0450*/  PRMT R14, R14, 0x7710, RZ ;  /* 0x000077100e0e7816 */ /* 0x000fe400000000ff */
[----:B------:R-:W-:Y:S02]  /*0460*/  IADD3 R13, PT, PT, RZ, -R6, RZ ;  /* 0x80000006ff0d7210 */ /* 0x000fe40007ffe0ff */
[-C--:B------:R-:W-:Y:S01]  /*0470*/  @P1 IADD3 R12, PT, PT, R12, -R3.reuse, RZ ;  /* 0x800000030c0c1210 */ /* 0x080fe20007ffe0ff */
[----:B------:R-:W-:Y:S01]  /*0480*/  IMAD.IADD R14, R5, 0x1, R14 ;  /* 0x00000001050e7824 */ /* 0x000fe200078e020e */
[----:B------:R-:W-:Y:S01]  /*0490*/  @P3 IADD3 R10, PT, PT, R10, 0x1, RZ ;  /* 0x000000010a0a3810 */ /* 0x000fe20007ffe0ff */
[----:B------:R-:W2:Y:S01]  /*04a0*/  LDC.64 R6, c[0x0][0x380] ;  /* 0x0000e000ff067b82 */ /* 0x000ea20000000a00 */
[----:B------:R-:W-:-:S02]  /*04b0*/  ISETP.GE.U32.AND P1, PT, R12, R3, PT ;  /* 0x000000030c00720c */ /* 0x000fc40003f26070 */
[----:B------:R-:W-:Y:S02]  /*04c0*/  @!P0 LOP3.LUT R10, RZ, R4, RZ, 0x33, !PT ;  /* 0x00000004ff0a8212 */ /* 0x000fe400078e33ff */
[----:B------:R-:W-:Y:S02]  /*04d0*/  ISETP.NE.U32.AND P0, PT, R3, RZ, PT ;  /* 0x000000ff0300720c */ /* 0x000fe40003f05070 */
[----:B------:R-:W-:Y:S01]  /*04e0*/  PRMT R13, R13, 0x7710, RZ ;  /* 0x000077100d0d7816 */ /* 0x000fe200000000ff */
[----:B------:R-:W3:Y:S01]  /*04f0*/  LDC.64 R4, c[0x0][0x388] ;  /* 0x0000e200ff047b82 */ /* 0x000ee20000000a00 */
[----:B------:R-:W-:Y:S02]  /*0500*/  IMAD R15, R10, 0xa, R15 ;  /* 0x0000000a0a0f7824 */ /* 0x000fe400078e020f */
[----:B------:R-:W-:-:S03]  /*0510*/  IADD3 R13, PT, PT, R13, R0, RZ ;  /* 0x000000000d0d7210 */ /* 0x000fc60007ffe0ff */
[----:B------:R-:W-:Y:S01]  /*0520*/  @P1 IMAD.IADD R12, R12, 0x1, -R3 ;  /* 0x000000010c0c1824 */ /* 0x000fe200078e0a03 */
[----:B------:R-:W-:Y:S01]  /*0530*/  LOP3.LUT R13, R13, 0xffff, RZ, 0xc0, !PT ;  /* 0x0000ffff0d0d7812 */ /* 0x000fe200078ec0ff */
[----:B-1----:R-:W-:Y:S01]  /*0540*/  IMAD R11, R11, UR6, R0 ;  /* 0x000000060b0b7c24 */ /* 0x002fe2000f8e0200 */
[----:B------:R-:W-:Y:S02]  /*0550*/  I2FP.F32.U32 R15, R15 ;  /* 0x0000000f000f7245 */ /* 0x000fe40000201000 */
[----:B------:R-:W-:Y:S01]  /*0560*/  @!P0 LOP3.LUT R12, RZ, R3, RZ, 0x33, !PT ;  /* 0x00000003ff0c8212 */ /* 0x000fe200078e33ff */
[----:B------:R-:W-:Y:S01]  /*0570*/  IMAD R2, R2, 0xa, R13 ;  /* 0x0000000a02027824 */ /* 0x000fe200078e020d */
[----:B------:R-:W-:Y:S01]  /*0580*/  LOP3.LUT R3, R14, 0xff, RZ, 0xc0, !PT ;  /* 0x000000ff0e037812 */ /* 0x000fe200078ec0ff */
[----:B------:R-:W-:Y:S02]  /*0590*/  HFMA2 R13, -RZ, RZ, 1.75, 0 ;  /* 0x3f000000ff0d7431 */ /* 0x000fe400000001ff */
[----:B0-----:R-:W-:Y:S01]  /*05a0*/  IMAD.WIDE R8, R11, 0x4, R8 ;  /* 0x000000040b087825 */ /* 0x001fe200078e0208 */
[----:B------:R-:W-:-:S03]  /*05b0*/  I2FP.F32.U32 R2, R2 ;  /* 0x0000000200027245 */ /* 0x000fc60000201000 */
[----:B------:R-:W-:Y:S02]  /*05c0*/  IMAD R3, R12, 0xa, R3 ;  /* 0x0000000a0c037824 */ /* 0x000fe400078e0203 */
[----:B--2---:R-:W-:-:S03]  /*05d0*/  IMAD.WIDE R6, R11, 0x4, R6 ;  /* 0x000000040b067825 */ /* 0x004fc600078e0206 */
[----:B------:R-:W-:Y:S01]  /*05e0*/  I2FP.F32.U32 R10, R3 ;  /* 0x00000003000a7245 */ /* 0x000fe20000201000 */
[-C--:B------:R-:W-:Y:S01]  /*05f0*/  FFMA R15, R15, R13.reuse, 30 ;  /* 0x41f000000f0f7423 */ /* 0x080fe2000000000d */
[----:B------:R-:W-:Y:S01]  /*0600*/  FFMA R3, R2, R13, -9.75 ;  /* 0xc11c000002037423 */ /* 0x000fe2000000000d */
[----:B---3--:R-:W-:-:S04]  /*0610*/  IMAD.WIDE R4, R11, 0x4, R4 ;  /* 0x000000040b047825 */ /* 0x008fc800078e0204 */
[----:B------:R-:W-:Y:S01]  /*0620*/  FFMA R13, R10, R13, -9.75 ;  /* 0xc11c00000a0d7423 */ /* 0x000fe2000000000d */
[----:B------:R-:W-:Y:S04]  /*0630*/  STG.E desc[UR4][R6.64], R3 ;  /* 0x0000000306007986 */ /* 0x000fe8000c101904 */
[----:B------:R-:W-:Y:S04]  /*0640*/  STG.E desc[UR4][R4.64], R13 ;  /* 0x0000000d04007986 */ /* 0x000fe8000c101904 */
[----:B------:R-:W-:Y:S01]  /*0650*/  STG.E desc[UR4][R8.64], R15 ;  /* 0x0000000f08007986 */ /* 0x000fe2000c101904 */
[----:B------:R-:W-:Y:S05]  /*0660*/  EXIT ;  /* 0x000000000000794d */ /* 0x000fea0003800000 */
.L_x_13:
        /* <DEDUP_REMOVED lines=9> */
.L_x_16:


//--------------------- .nv.shared.reserved.0     --------------------------
	.section	.nv.shared.reserved.0,"aw",@nobits
	.weak		__nv_reservedSMEM_offset_0_alias
	.size		__nv_reservedSMEM_offset_0_alias, 0, 64
	.other		__nv_reservedSMEM_offset_0_alias,@"STO_CUDA_RESERVED_SHARED STV_DEFAULT"
__nv_reservedSMEM_offset_0_alias:
	.zero		0
	.zero		64


//--------------------- .nv.constant0._Z19hough_gpu_transformPfS_S_S_S_S_i --------------------------
	.section	.nv.constant0._Z19hough_gpu_transformPfS_S_S_S_S_i,"a",@progbits
	.sectionflags	@""
	.align	4
.nv.constant0._Z19hough_gpu_transformPfS_S_S_S_S_i:
	.zero		948


//--------------------- .nv.constant0._Z14hough_gpu_initPfS_S_iii --------------------------
	.section	.nv.constant0._Z14hough_gpu_initPfS_S_iii,"a",@progbits
	.sectionflags	@""
	.align	4
.nv.constant0._Z14hough_gpu_initPfS_S_iii:
	.zero		932


//--------------------- SYMBOLS --------------------------

	.type		.nv.reservedSmem.offset0,@object
	.size		.nv.reservedSmem.offset0,0x4
